//
// Generated by NVIDIA NVVM Compiler
//
// Compiler Build ID: CL-36424714
// Cuda compilation tools, release 13.0, V13.0.88
// Based on NVVM 20.0.0
//

.version 9.0
.target sm_100
.address_size 64

	// .globl	_Z11convolutionPiS_ii
.const .align 4 .b8 dm[20];
// _ZZ11convolutionPiS_iiE2sa has been demoted

.visible .entry _Z11convolutionPiS_ii(
	.param .u64 .ptr .align 1 _Z11convolutionPiS_ii_param_0,
	.param .u64 .ptr .align 1 _Z11convolutionPiS_ii_param_1,
	.param .u32 _Z11convolutionPiS_ii_param_2,
	.param .u32 _Z11convolutionPiS_ii_param_3
)
{
	.reg .pred 	%p<36>;
	.reg .b32 	%r<105>;
	.reg .b64 	%rd<28>;
	// demoted variable
	.shared .align 4 .b8 _ZZ11convolutionPiS_iiE2sa[28];
	ld.param.u64 	%rd7, [_Z11convolutionPiS_ii_param_0];
	ld.param.u64 	%rd6, [_Z11convolutionPiS_ii_param_1];
	ld.param.u32 	%r47, [_Z11convolutionPiS_ii_param_2];
	ld.param.u32 	%r48, [_Z11convolutionPiS_ii_param_3];
	cvta.to.global.u64 	%rd1, %rd7;
	mov.u32 	%r50, %ctaid.x;
	mov.u32 	%r51, %ntid.x;
	mul.lo.s32 	%r1, %r50, %r51;
	mov.u32 	%r2, %tid.x;
	add.s32 	%r3, %r1, %r2;
	mul.wide.s32 	%rd8, %r3, 4;
	add.s64 	%rd9, %rd1, %rd8;
	ld.global.u32 	%r52, [%rd9];
	shl.b32 	%r53, %r2, 2;
	mov.u32 	%r54, _ZZ11convolutionPiS_iiE2sa;
	add.s32 	%r55, %r54, %r53;
	st.shared.u32 	[%r55], %r52;
	bar.sync 	0;
	add.s32 	%r56, %r1, %r51;
	add.s32 	%r4, %r56, -1;
	shr.u32 	%r57, %r47, 31;
	add.s32 	%r58, %r47, %r57;
	shr.s32 	%r59, %r58, 1;
	neg.s32 	%r5, %r59;
	setp.lt.s32 	%p1, %r47, 1;
	mov.b32 	%r92, 0;
	@%p1 bra 	$L__BB0_27;
	and.b32  	%r6, %r47, 3;
	setp.lt.u32 	%p2, %r47, 4;
	mov.b32 	%r97, 0;
	mov.u32 	%r92, %r97;
	@%p2 bra 	$L__BB0_20;
	and.b32  	%r97, %r47, 2147483644;
	add.s32 	%r8, %r5, %r1;
	add.s32 	%r9, %r5, %r2;
	mov.b32 	%r90, 0;
	mov.u64 	%rd11, dm;
	mov.u32 	%r92, %r90;
$L__BB0_3:
	add.s32 	%r12, %r8, %r90;
	setp.lt.s32 	%p3, %r12, 0;
	setp.ge.s32 	%p4, %r12, %r48;
	add.s32 	%r63, %r9, %r90;
	shl.b32 	%r64, %r63, 2;
	add.s32 	%r13, %r54, %r64;
	mul.wide.u32 	%rd10, %r90, 4;
	add.s64 	%rd2, %rd11, %rd10;
	or.pred  	%p5, %p3, %p4;
	@%p5 bra 	$L__BB0_7;
	setp.lt.s32 	%p6, %r12, %r1;
	setp.gt.s32 	%p7, %r12, %r4;
	or.pred  	%p8, %p6, %p7;
	@%p8 bra 	$L__BB0_6;
	ld.shared.u32 	%r68, [%r13];
	ld.const.u32 	%r69, [%rd2];
	mad.lo.s32 	%r92, %r69, %r68, %r92;
	bra.uni 	$L__BB0_7;
$L__BB0_6:
	mul.wide.u32 	%rd12, %r12, 4;
	add.s64 	%rd13, %rd1, %rd12;
	ld.global.u32 	%r66, [%rd13];
	ld.const.u32 	%r67, [%rd2];
	mad.lo.s32 	%r92, %r67, %r66, %r92;
$L__BB0_7:
	add.s32 	%r17, %r12, 1;
	setp.lt.s32 	%p9, %r17, 0;
	setp.ge.s32 	%p10, %r17, %r48;
	or.pred  	%p11, %p9, %p10;
	@%p11 bra 	$L__BB0_11;
	setp.ge.s32 	%p12, %r17, %r1;
	setp.le.s32 	%p13, %r17, %r4;
	and.pred  	%p14, %p12, %p13;
	@%p14 bra 	$L__BB0_10;
	mul.wide.u32 	%rd14, %r17, 4;
	add.s64 	%rd15, %rd1, %rd14;
	ld.global.u32 	%r70, [%rd15];
	ld.const.u32 	%r71, [%rd2+4];
	mad.lo.s32 	%r92, %r71, %r70, %r92;
	bra.uni 	$L__BB0_11;
$L__BB0_10:
	ld.shared.u32 	%r72, [%r13+4];
	ld.const.u32 	%r73, [%rd2+4];
	mad.lo.s32 	%r92, %r73, %r72, %r92;
$L__BB0_11:
	add.s32 	%r21, %r12, 2;
	setp.lt.s32 	%p15, %r21, 0;
	setp.ge.s32 	%p16, %r21, %r48;
	or.pred  	%p17, %p15, %p16;
	@%p17 bra 	$L__BB0_15;
	setp.ge.s32 	%p18, %r21, %r1;
	setp.le.s32 	%p19, %r21, %r4;
	and.pred  	%p20, %p18, %p19;
	@%p20 bra 	$L__BB0_14;
	mul.wide.u32 	%rd16, %r21, 4;
	add.s64 	%rd17, %rd1, %rd16;
	ld.global.u32 	%r74, [%rd17];
	ld.const.u32 	%r75, [%rd2+8];
	mad.lo.s32 	%r92, %r75, %r74, %r92;
	bra.uni 	$L__BB0_15;
$L__BB0_14:
	ld.shared.u32 	%r76, [%r13+8];
	ld.const.u32 	%r77, [%rd2+8];
	mad.lo.s32 	%r92, %r77, %r76, %r92;
$L__BB0_15:
	add.s32 	%r25, %r12, 3;
	setp.lt.s32 	%p21, %r25, 0;
	setp.ge.s32 	%p22, %r25, %r48;
	or.pred  	%p23, %p21, %p22;
	@%p23 bra 	$L__BB0_19;
	setp.ge.s32 	%p24, %r25, %r1;
	setp.le.s32 	%p25, %r25, %r4;
	and.pred  	%p26, %p24, %p25;
	@%p26 bra 	$L__BB0_18;
	mul.wide.u32 	%rd18, %r25, 4;
	add.s64 	%rd19, %rd1, %rd18;
	ld.global.u32 	%r78, [%rd19];
	ld.const.u32 	%r79, [%rd2+12];
	mad.lo.s32 	%r92, %r79, %r78, %r92;
	bra.uni 	$L__BB0_19;
$L__BB0_18:
	ld.shared.u32 	%r80, [%r13+12];
	ld.const.u32 	%r81, [%rd2+12];
	mad.lo.s32 	%r92, %r81, %r80, %r92;
$L__BB0_19:
	add.s32 	%r90, %r90, 4;
	setp.ne.s32 	%p27, %r90, %r97;
	@%p27 bra 	$L__BB0_3;
$L__BB0_20:
	setp.eq.s32 	%p28, %r6, 0;
	@%p28 bra 	$L__BB0_27;
	mul.wide.u32 	%rd20, %r97, 4;
	mov.u64 	%rd21, dm;
	add.s64 	%rd27, %rd21, %rd20;
	add.s32 	%r82, %r97, %r5;
	add.s32 	%r83, %r82, %r2;
	shl.b32 	%r84, %r83, 2;
	add.s32 	%r101, %r54, %r84;
	add.s32 	%r100, %r82, %r1;
	neg.s32 	%r99, %r6;
$L__BB0_22:
	.pragma "nounroll";
	setp.lt.s32 	%p29, %r100, 0;
	setp.ge.s32 	%p30, %r100, %r48;
	or.pred  	%p31, %p29, %p30;
	@%p31 bra 	$L__BB0_26;
	setp.ge.s32 	%p32, %r100, %r1;
	setp.le.s32 	%p33, %r100, %r4;
	and.pred  	%p34, %p32, %p33;
	@%p34 bra 	$L__BB0_25;
	mul.wide.u32 	%rd22, %r100, 4;
	add.s64 	%rd23, %rd1, %rd22;
	ld.global.u32 	%r86, [%rd23];
	ld.const.u32 	%r87, [%rd27];
	mad.lo.s32 	%r92, %r87, %r86, %r92;
	bra.uni 	$L__BB0_26;
$L__BB0_25:
	ld.shared.u32 	%r88, [%r101];
	ld.const.u32 	%r89, [%rd27];
	mad.lo.s32 	%r92, %r89, %r88, %r92;
$L__BB0_26:
	add.s64 	%rd27, %rd27, 4;
	add.s32 	%r101, %r101, 4;
	add.s32 	%r100, %r100, 1;
	add.s32 	%r99, %r99, 1;
	setp.ne.s32 	%p35, %r99, 0;
	@%p35 bra 	$L__BB0_22;
$L__BB0_27:
	cvta.to.global.u64 	%rd24, %rd6;
	add.s64 	%rd26, %rd24, %rd8;
	st.global.u32 	[%rd26], %r92;
	ret;

}


// ===== COMPILED SASS (sm_100) =====

	.target	sm_100

	.elftype	@"ET_EXEC"


//--------------------- .note.nv.tkinfo           --------------------------
	.section	.note.nv.tkinfo,"",@"SHT_NOTE"
	.sectionflags	@"SHF_NOTE_NV_TKINFO"
	.tkinfo
        /*0018*/ 	.word	0x00000002
        /*0030*/ 	.string	""
        /*0030*/ 	.string	"ptxas"
        /*0030*/ 	.string	"Cuda compilation tools, release 13.0, V13.0.88"
        /*0030*/ 	.string	"Build cuda_13.0.r13.0/compiler.36424714_0"
        /*0030*/ 	.string	"-arch sm_100 -m 64 "



//--------------------- .note.nv.cuinfo           --------------------------
	.section	.note.nv.cuinfo,"",@"SHT_NOTE"
	.sectionflags	@"SHF_NOTE_NV_CUINFO"
        /*0018*/ 	.short	0x0002
        /*001a*/ 	.short	0x0064
        /*001c*/ 	.short	0x0082
	.zero		2


//--------------------- .nv.info                  --------------------------
	.section	.nv.info,"",@"SHT_CUDA_INFO"
	.align	4


	//----- nvinfo : EIATTR_REGCOUNT
	.align		4
        /*0000*/ 	.byte	0x04, 0x2f
        /*0002*/ 	.short	(.L_2 - .L_1)
	.align		4
.L_1:
        /*0004*/ 	.word	index@(_Z11convolutionPiS_ii)
        /*0008*/ 	.word	0x00000012


	//----- nvinfo : EIATTR_FRAME_SIZE
	.align		4
.L_2:
        /*000c*/ 	.byte	0x04, 0x11
        /*000e*/ 	.short	(.L_4 - .L_3)
	.align		4
.L_3:
        /*0010*/ 	.word	index@(_Z11convolutionPiS_ii)
        /*0014*/ 	.word	0x00000000


	//----- nvinfo : EIATTR_MIN_STACK_SIZE
	.align		4
.L_4:
        /*0018*/ 	.byte	0x04, 0x12
        /*001a*/ 	.short	(.L_6 - .L_5)
	.align		4
.L_5:
        /*001c*/ 	.word	index@(_Z11convolutionPiS_ii)
        /*0020*/ 	.word	0x00000000
.L_6:


//--------------------- .nv.compat                --------------------------
	.section	.nv.compat,"",@"SHT_CUDA_COMPAT_INFO"
	.align	4
        /*0000*/ 	.byte	0x02, 0x09, 0x00, 0x00, 0x02, 0x02, 0x01, 0x00, 0x02, 0x05, 0x05, 0x00, 0x03, 0x07, 0x01, 0x01
        /*0010*/ 	.byte	0x02, 0x03, 0x00, 0x00, 0x02, 0x06, 0x01, 0x00, 0x04, 0x0b, 0x08, 0x00, 0x09, 0x00, 0x00, 0x00
        /*0020*/ 	.byte	0x00, 0x00, 0x00, 0x00


//--------------------- .nv.info._Z11convolutionPiS_ii --------------------------
	.section	.nv.info._Z11convolutionPiS_ii,"",@"SHT_CUDA_INFO"
	.sectionflags	@""
	.align	4


	//----- nvinfo : EIATTR_CUDA_API_VERSION
	.align		4
        /*0000*/ 	.byte	0x04, 0x37
        /*0002*/ 	.short	(.L_8 - .L_7)
.L_7:
        /*0004*/ 	.word	0x00000082


	//----- nvinfo : EIATTR_KPARAM_INFO
	.align		4
.L_8:
        /*0008*/ 	.byte	0x04, 0x17
        /*000a*/ 	.short	(.L_10 - .L_9)
.L_9:
        /*000c*/ 	.word	0x00000000
        /*0010*/ 	.short	0x0003
        /*0012*/ 	.short	0x0014
        /*0014*/ 	.byte	0x00, 0xf0, 0x11, 0x00


	//----- nvinfo : EIATTR_KPARAM_INFO
	.align		4
.L_10:
        /*0018*/ 	.byte	0x04, 0x17
        /*001a*/ 	.short	(.L_12 - .L_11)
.L_11:
        /*001c*/ 	.word	0x00000000
        /*0020*/ 	.short	0x0002
        /*0022*/ 	.short	0x0010
        /*0024*/ 	.byte	0x00, 0xf0, 0x11, 0x00


	//----- nvinfo : EIATTR_KPARAM_INFO
	.align		4
.L_12:
        /*0028*/ 	.byte	0x04, 0x17
        /*002a*/ 	.short	(.L_14 - .L_13)
.L_13:
        /*002c*/ 	.word	0x00000000
        /*0030*/ 	.short	0x0001
        /*0032*/ 	.short	0x0008
        /*0034*/ 	.byte	0x00, 0xf5, 0x21, 0x00


	//----- nvinfo : EIATTR_KPARAM_INFO
	.align		4
.L_14:
        /*0038*/ 	.byte	0x04, 0x17
        /*003a*/ 	.short	(.L_16 - .L_15)
.L_15:
        /*003c*/ 	.word	0x00000000
        /*0040*/ 	.short	0x0000
        /*0042*/ 	.short	0x0000
        /*0044*/ 	.byte	0x00, 0xf5, 0x21, 0x00


	//----- nvinfo : EIATTR_SPARSE_MMA_MASK
	.align		4
.L_16:
        /*0048*/ 	.byte	0x03, 0x50
        /*004a*/ 	.short	0x0000


	//----- nvinfo : EIATTR_MAXREG_COUNT
	.align		4
        /*004c*/ 	.byte	0x03, 0x1b
        /*004e*/ 	.short	0x00ff


	//----- nvinfo : EIATTR_NUM_BARRIERS
	.align		4
        /*0050*/ 	.byte	0x02, 0x4c
        /*0052*/ 	.byte	0x01
	.zero		1


	//----- nvinfo : EIATTR_MERCURY_ISA_VERSION
	.align		4
        /*0054*/ 	.byte	0x03, 0x5f
        /*0056*/ 	.short	0x0101


	//----- nvinfo : EIATTR_VRC_CTA_INIT_COUNT
	.align		4
        /*0058*/ 	.byte	0x02, 0x4a
	.zero		1
	.zero		1


	//----- nvinfo : EIATTR_EXIT_INSTR_OFFSETS
	.align		4
        /*005c*/ 	.byte	0x04, 0x1c
        /*005e*/ 	.short	(.L_18 - .L_17)


	//   ....[0]....
.L_17:
        /*0060*/ 	.word	0x00000860


	//----- nvinfo : EIATTR_CBANK_PARAM_SIZE
	.align		4
.L_18:
        /*0064*/ 	.byte	0x03, 0x19
        /*0066*/ 	.short	0x0018


	//----- nvinfo : EIATTR_PARAM_CBANK
	.align		4
        /*0068*/ 	.byte	0x04, 0x0a
        /*006a*/ 	.short	(.L_20 - .L_19)
	.align		4
.L_19:
        /*006c*/ 	.word	index@(.nv.constant0._Z11convolutionPiS_ii)
        /*0070*/ 	.short	0x0380
        /*0072*/ 	.short	0x0018


	//----- nvinfo : EIATTR_SW_WAR
	.align		4
.L_20:
        /*0074*/ 	.byte	0x04, 0x36
        /*0076*/ 	.short	(.L_22 - .L_21)
.L_21:
        /*0078*/ 	.word	0x00000008
.L_22:


//--------------------- .nv.callgraph             --------------------------
	.section	.nv.callgraph,"",@"SHT_CUDA_CALLGRAPH"
	.align	4
	.sectionentsize	8
	.align		4
        /*0000*/ 	.word	0x00000000
	.align		4
        /*0004*/ 	.word	0xffffffff
	.align		4
        /*0008*/ 	.word	0x00000000
	.align		4
        /*000c*/ 	.word	0xfffffffe
	.align		4
        /*0010*/ 	.word	0x00000000
	.align		4
        /*0014*/ 	.word	0xfffffffd
	.align		4
        /*0018*/ 	.word	0x00000000
	.align		4
        /*001c*/ 	.word	0xfffffffc


//--------------------- .nv.constant3             --------------------------
	.section	.nv.constant3,"a",@progbits
	.align	4
.nv.constant3:
	.type		dm,@object
	.size		dm,(.L_0 - dm)
dm:
	.zero		20
.L_0:


//--------------------- .text._Z11convolutionPiS_ii --------------------------
	.section	.text._Z11convolutionPiS_ii,"ax",@progbits
	.align	128
        .global         _Z11convolutionPiS_ii
        .type           _Z11convolutionPiS_ii,@function
        .size           _Z11convolutionPiS_ii,(.L_x_14 - _Z11convolutionPiS_ii)
        .other          _Z11convolutionPiS_ii,@"STO_CUDA_ENTRY STV_DEFAULT"
_Z11convolutionPiS_ii:
.text._Z11convolutionPiS_ii:
[----:B------:R-:W-:Y:S01]  /*0000*/  LDC R1, c[0x0][0x37c] ;  /* 0x0000df00ff017b82 */ /* 0x000fe20000000800 */
[----:B------:R-:W0:Y:S07]  /*0010*/  S2R R4, SR_TID.X ;  /* 0x0000000000047919 */ /* 0x000e2e0000002100 */
[----:B------:R-:W1:Y:S01]  /*0020*/  S2UR UR5, SR_CTAID.X ;  /* 0x00000000000579c3 */ /* 0x000e620000002500 */
[----:B------:R-:W1:Y:S01]  /*0030*/  LDCU UR7, c[0x0][0x360] ;  /* 0x00006c00ff0777ac */ /* 0x000e620008000800 */
[----:B------:R-:W2:Y:S06]  /*0040*/  LDCU.64 UR12, c[0x0][0x358] ;  /* 0x00006b00ff0c77ac */ /* 0x000eac0008000a00 */
[----:B------:R-:W3:Y:S08]  /*0050*/  LDC.64 R2, c[0x0][0x380] ;  /* 0x0000e000ff027b82 */ /* 0x000ef00000000a00 */
[----:B------:R-:W4:Y:S01]  /*0060*/  S2UR UR6, SR_CgaCtaId ;  /* 0x00000000000679c3 */ /* 0x000f220000008800 */
[----:B------:R-:W-:Y:S01]  /*0070*/  UMOV UR4, 0x400 ;  /* 0x0000040000047882 */ /* 0x000fe20000000000 */
[----:B------:R-:W5:Y:S01]  /*0080*/  LDCU UR10, c[0x0][0x390] ;  /* 0x00007200ff0a77ac */ /* 0x000f620008000800 */
[----:B-1----:R-:W-:-:S06]  /*0090*/  UIMAD UR5, UR5, UR7, URZ ;  /* 0x00000007050572a4 */ /* 0x002fcc000f8e02ff */
[----:B0-----:R-:W-:-:S04]  /*00a0*/  VIADD R0, R4, UR5 ;  /* 0x0000000504007c36 */ /* 0x001fc80008000000 */
[----:B---3--:R-:W-:-:S06]  /*00b0*/  IMAD.WIDE R2, R0, 0x4, R2 ;  /* 0x0000000400027825 */ /* 0x008fcc00078e0202 */
[----:B--2---:R-:W2:Y:S01]  /*00c0*/  LDG.E R2, desc[UR12][R2.64] ;  /* 0x0000000c02027981 */ /* 0x004ea2000c1e1900 */
[----:B----4-:R-:W-:Y:S01]  /*00d0*/  ULEA UR6, UR6, UR4, 0x18 ;  /* 0x0000000406067291 */ /* 0x010fe2000f8ec0ff */
[----:B------:R-:W-:Y:S01]  /*00e0*/  IMAD.MOV.U32 R5, RZ, RZ, RZ ;  /* 0x000000ffff057224 */ /* 0x000fe200078e00ff */
[----:B-----5:R-:W-:-:S04]  /*00f0*/  UISETP.GE.AND UP0, UPT, UR10, 0x1, UPT ;  /* 0x000000010a00788c */ /* 0x020fc8000bf06270 */
[----:B------:R-:W-:-:S05]  /*0100*/  LEA R7, R4, UR6, 0x2 ;  /* 0x0000000604077c11 */ /* 0x000fca000f8e10ff */
[----:B--2---:R0:W-:Y:S01]  /*0110*/  STS [R7], R2 ;  /* 0x0000000207007388 */ /* 0x0041e20000000800 */
[----:B------:R-:W-:Y:S06]  /*0120*/  BAR.SYNC.DEFER_BLOCKING 0x0 ;  /* 0x0000000000007b1d */ /* 0x000fec0000010000 */
[----:B------:R-:W-:Y:S05]  /*0130*/  BRA.U !UP0, `(.L_x_0) ;  /* 0x0000000508bc7547 */ /* 0x000fea000b800000 */
[----:B------:R-:W-:Y:S01]  /*0140*/  UISETP.GE.U32.AND UP0, UPT, UR10, 0x4, UPT ;  /* 0x000000040a00788c */ /* 0x000fe2000bf06070 */
[----:B------:R-:W-:Y:S01]  /*0150*/  HFMA2 R5, -RZ, RZ, 0, 0 ;  /* 0x00000000ff057431 */ /* 0x000fe200000001ff */
[----:B------:R-:W-:Y:S02]  /*0160*/  ULEA.HI UR4, UR10, UR10, URZ, 0x1 ;  /* 0x0000000a0a047291 */ /* 0x000fe4000f8f08ff */
[----:B------:R-:W-:Y:S02]  /*0170*/  UIADD3 UR7, UPT, UPT, UR5, -0x1, UR7 ;  /* 0xffffffff05077890 */ /* 0x000fe4000fffe007 */
[----:B------:R-:W-:Y:S02]  /*0180*/  USHF.R.S32.HI UR9, URZ, 0x1, UR4 ;  /* 0x00000001ff097899 */ /* 0x000fe40008011404 */
[----:B------:R-:W-:Y:S01]  /*0190*/  ULOP3.LUT UR8, UR10, 0x3, URZ, 0xc0, !UPT ;  /* 0x000000030a087892 */ /* 0x000fe2000f8ec0ff */
[----:B------:R-:W-:Y:S01]  /*01a0*/  UMOV UR4, URZ ;  /* 0x000000ff00047c82 */ /* 0x000fe20008000000 */
[----:B------:R-:W-:Y:S10]  /*01b0*/  BRA.U !UP0, `(.L_x_1) ;  /* 0x0000000508207547 */ /* 0x000ff4000b800000 */
[----:B0-----:R-:W0:Y:S01]  /*01c0*/  LDC.64 R2, c[0x0][0x380] ;  /* 0x0000e000ff027b82 */ /* 0x001e220000000a00 */
[----:B------:R-:W-:Y:S01]  /*01d0*/  VIADD R7, R4, -UR9 ;  /* 0x8000000904077c36 */ /* 0x000fe20008000000 */
[----:B------:R-:W-:Y:S01]  /*01e0*/  MOV R5, RZ ;  /* 0x000000ff00057202 */ /* 0x000fe20000000f00 */
[----:B------:R-:W-:Y:S01]  /*01f0*/  IMAD.MOV.U32 R6, RZ, RZ, RZ ;  /* 0x000000ffff067224 */ /* 0x000fe200078e00ff */
[----:B------:R-:W-:Y:S01]  /*0200*/  ULOP3.LUT UR4, UR10, 0x7ffffffc, URZ, 0xc0, !UPT ;  /* 0x7ffffffc0a047892 */ /* 0x000fe2000f8ec0ff */
[----:B------:R-:W1:Y:S01]  /*0210*/  LDCU UR11, c[0x0][0x394] ;  /* 0x00007280ff0b77ac */ /* 0x000e620008000800 */
[----:B------:R-:W-:-:S12]  /*0220*/  UIADD3 UR10, UPT, UPT, UR5, -UR9, URZ ;  /* 0x80000009050a7290 */ /* 0x000fd8000fffe0ff */
.L_x_9:
[C---:B------:R-:W-:Y:S02]  /*0230*/  VIADD R11, R6.reuse, UR10 ;  /* 0x0000000a060b7c36 */ /* 0x040fe40008000000 */
[----:B------:R-:W-:Y:S02]  /*0240*/  IMAD.IADD R9, R7, 0x1, R6 ;  /* 0x0000000107097824 */ /* 0x000fe400078e0206 */
[C---:B------:R-:W-:Y:S01]  /*0250*/  IMAD.SHL.U32 R8, R6.reuse, 0x4, RZ ;  /* 0x0000000406087824 */ /* 0x040fe200078e00ff */
[C---:B-1----:R-:W-:Y:S01]  /*0260*/  ISETP.GE.AND P0, PT, R11.reuse, UR11, PT ;  /* 0x0000000b0b007c0c */ /* 0x042fe2000bf06270 */
[----:B------:R-:W-:Y:S01]  /*0270*/  VIADD R6, R6, 0x4 ;  /* 0x0000000406067836 */ /* 0x000fe20000000000 */
[C---:B------:R-:W-:Y:S02]  /*0280*/  IADD3 R15, PT, PT, R11.reuse, 0x1, RZ ;  /* 0x000000010b0f7810 */ /* 0x040fe40007ffe0ff */
[----:B------:R-:W-:Y:S02]  /*0290*/  ISETP.LT.OR P0, PT, R11, RZ, P0 ;  /* 0x000000ff0b00720c */ /* 0x000fe40000701670 */
[----:B------:R-:W-:-:S02]  /*02a0*/  ISETP.GE.AND P1, PT, R15, UR11, PT ;  /* 0x0000000b0f007c0c */ /* 0x000fc4000bf26270 */
[----:B------:R-:W-:Y:S02]  /*02b0*/  ISETP.NE.AND P2, PT, R6, UR4, PT ;  /* 0x0000000406007c0c */ /* 0x000fe4000bf45270 */
[----:B------:R-:W-:Y:S02]  /*02c0*/  LEA R9, R9, UR6, 0x2 ;  /* 0x0000000609097c11 */ /* 0x000fe4000f8e10ff */
[----:B------:R-:W-:-:S05]  /*02d0*/  ISETP.LT.OR P1, PT, R15, RZ, P1 ;  /* 0x000000ff0f00720c */ /* 0x000fca0000f21670 */
[----:B------:R-:W-:Y:S08]  /*02e0*/  @P0 BRA `(.L_x_2) ;  /* 0x0000000000280947 */ /* 0x000ff00003800000 */
[----:B------:R-:W-:-:S04]  /*02f0*/  ISETP.GT.AND P0, PT, R11, UR7, PT ;  /* 0x000000070b007c0c */ /* 0x000fc8000bf04270 */
[----:B------:R-:W-:-:S13]  /*0300*/  ISETP.LT.OR P0, PT, R11, UR5, P0 ;  /* 0x000000050b007c0c */ /* 0x000fda0008701670 */
[----:B------:R-:W1:Y:S01]  /*0310*/  @!P0 LDS R10, [R9] ;  /* 0x00000000090a8984 */ /* 0x000e620000000800 */
[----:B------:R-:W1:Y:S02]  /*0320*/  @!P0 LDC R12, c[0x3][R8] ;  /* 0x00c00000080c8b82 */ /* 0x000e640000000800 */
[----:B-1----:R-:W-:Y:S01]  /*0330*/  @!P0 IMAD R5, R10, R12, R5 ;  /* 0x0000000c0a058224 */ /* 0x002fe200078e0205 */
[----:B------:R-:W-:Y:S06]  /*0340*/  @!P0 BRA `(.L_x_2) ;  /* 0x0000000000108947 */ /* 0x000fec0003800000 */
[----:B0-----:R-:W-:-:S06]  /*0350*/  IMAD.WIDE.U32 R12, R11, 0x4, R2 ;  /* 0x000000040b0c7825 */ /* 0x001fcc00078e0002 */
[----:B------:R-:W2:Y:S01]  /*0360*/  LDG.E R12, desc[UR12][R12.64] ;  /* 0x0000000c0c0c7981 */ /* 0x000ea2000c1e1900 */
[----:B------:R-:W2:Y:S02]  /*0370*/  LDC R10, c[0x3][R8] ;  /* 0x00c00000080a7b82 */ /* 0x000ea40000000800 */
[----:B--2---:R-:W-:-:S07]  /*0380*/  IMAD R5, R10, R12, R5 ;  /* 0x0000000c0a057224 */ /* 0x004fce00078e0205 */
.L_x_2:
[----:B------:R-:W-:Y:S05]  /*0390*/  @P1 BRA `(.L_x_3) ;  /* 0x00000000002c1947 */ /* 0x000fea0003800000 */
[C---:B------:R-:W-:Y:S02]  /*03a0*/  ISETP.GT.AND P0, PT, R15.reuse, UR7, PT ;  /* 0x000000070f007c0c */ /* 0x040fe4000bf04270 */
[----:B------:R-:W-:-:S13]  /*03b0*/  ISETP.GE.AND P1, PT, R15, UR5, PT ;  /* 0x000000050f007c0c */ /* 0x000fda000bf26270 */
[----:B------:R-:W-:Y:S05]  /*03c0*/  @!P0 BRA P1, `(.L_x_4) ;  /* 0x0000000000148947 */ /* 0x000fea0000800000 */
[----:B0-----:R-:W-:-:S06]  /*03d0*/  IMAD.WIDE.U32 R12, R15, 0x4, R2 ;  /* 0x000000040f0c7825 */ /* 0x001fcc00078e0002 */
[----:B------:R-:W2:Y:S01]  /*03e0*/  LDG.E R12, desc[UR12][R12.64] ;  /* 0x0000000c0c0c7981 */ /* 0x000ea2000c1e1900 */
[----:B------:R-:W2:Y:S02]  /*03f0*/  LDC R10, c[0x3][R8+0x4] ;  /* 0x00c00100080a7b82 */ /* 0x000ea40000000800 */
[----:B--2---:R-:W-:Y:S01]  /*0400*/  IMAD R5, R12, R10, R5 ;  /* 0x0000000a0c057224 */ /* 0x004fe200078e0205 */
[----:B------:R-:W-:Y:S06]  /*0410*/  BRA `(.L_x_3) ;  /* 0x00000000000c7947 */ /* 0x000fec0003800000 */
.L_x_4:
[----:B------:R-:W1:Y:S01]  /*0420*/  LDS R10, [R9+0x4] ;  /* 0x00000400090a7984 */ /* 0x000e620000000800 */
[----:B------:R-:W1:Y:S02]  /*0430*/  LDC R12, c[0x3][R8+0x4] ;  /* 0x00c00100080c7b82 */ /* 0x000e640000000800 */
[----:B-1----:R-:W-:-:S07]  /*0440*/  IMAD R5, R12, R10, R5 ;  /* 0x0000000a0c057224 */ /* 0x002fce00078e0205 */
.L_x_3:
[----:B------:R-:W-:-:S04]  /*0450*/  IADD3 R13, PT, PT, R11, 0x2, RZ ;  /* 0x000000020b0d7810 */ /* 0x000fc80007ffe0ff */
[----:B------:R-:W-:-:S04]  /*0460*/  ISETP.GE.AND P0, PT, R13, UR11, PT ;  /* 0x0000000b0d007c0c */ /* 0x000fc8000bf06270 */
[----:B------:R-:W-:-:S13]  /*0470*/  ISETP.LT.OR P0, PT, R13, RZ, P0 ;  /* 0x000000ff0d00720c */ /* 0x000fda0000701670 */
        /* <DEDUP_REMOVED lines=9> */
.L_x_6:
[----:B------:R-:W1:Y:S01]  /*0510*/  LDS R10, [R9+0x8] ;  /* 0x00000800090a7984 */ /* 0x000e620000000800 */
[----:B------:R-:W1:Y:S02]  /*0520*/  LDC R12, c[0x3][R8+0x8] ;  /* 0x00c00200080c7b82 */ /* 0x000e640000000800 */
[----:B-1----:R-:W-:-:S07]  /*0530*/  IMAD R5, R12, R10, R5 ;  /* 0x0000000a0c057224 */ /* 0x002fce00078e0205 */
.L_x_5:
[----:B------:R-:W-:-:S05]  /*0540*/  VIADD R11, R11, 0x3 ;  /* 0x000000030b0b7836 */ /* 0x000fca0000000000 */
        /* <DEDUP_REMOVED lines=11> */
.L_x_8:
[----:B------:R-:W1:Y:S01]  /*0600*/  LDS R10, [R9+0xc] ;  /* 0x00000c00090a7984 */ /* 0x000e620000000800 */
[----:B------:R-:W1:Y:S02]  /*0610*/  LDC R8, c[0x3][R8+0xc] ;  /* 0x00c0030008087b82 */ /* 0x000e640000000800 */
[----:B-1----:R-:W-:-:S07]  /*0620*/  IMAD R5, R8, R10, R5 ;  /* 0x0000000a08057224 */ /* 0x002fce00078e0205 */
.L_x_7:
[----:B------:R-:W-:Y:S05]  /*0630*/  @P2 BRA `(.L_x_9) ;  /* 0xfffffff800fc2947 */ /* 0x000fea000383ffff */
.L_x_1:
[----:B------:R-:W-:-:S09]  /*0640*/  UISETP.NE.AND UP0, UPT, UR8, URZ, UPT ;  /* 0x000000ff0800728c */ /* 0x000fd2000bf05270 */
[----:B------:R-:W-:Y:S05]  /*0650*/  BRA.U !UP0, `(.L_x_0) ;  /* 0x0000000108747547 */ /* 0x000fea000b800000 */
[----:B0-----:R-:W0:Y:S01]  /*0660*/  LDC.64 R6, c[0x0][0x380] ;  /* 0x0000e000ff067b82 */ /* 0x001e220000000a00 */
[----:B------:R-:W-:Y:S01]  /*0670*/  UIADD3 UR9, UPT, UPT, UR4, -UR9, URZ ;  /* 0x8000000904097290 */ /* 0x000fe2000fffe0ff */
[----:B------:R-:W1:Y:S03]  /*0680*/  LDCU UR11, c[0x0][0x394] ;  /* 0x00007280ff0b77ac */ /* 0x000e660008000800 */
[----:B------:R-:W-:Y:S02]  /*0690*/  UIADD3 UR10, UPT, UPT, UR5, UR9, URZ ;  /* 0x00000009050a7290 */ /* 0x000fe4000fffe0ff */
[----:B------:R-:W-:Y:S01]  /*06a0*/  VIADD R4, R4, UR9 ;  /* 0x0000000904047c36 */ /* 0x000fe20008000000 */
[----:B------:R-:W-:Y:S02]  /*06b0*/  USHF.L.U32 UR4, UR4, 0x2, URZ ;  /* 0x0000000204047899 */ /* 0x000fe400080006ff */
[----:B------:R-:W-:-:S02]  /*06c0*/  UIADD3 UR8, UPT, UPT, -UR8, URZ, URZ ;  /* 0x000000ff08087290 */ /* 0x000fc4000fffe1ff */
[----:B------:R-:W-:Y:S02]  /*06d0*/  LEA R4, R4, UR6, 0x2 ;  /* 0x0000000604047c11 */ /* 0x000fe4000f8e10ff */
[----:B------:R-:W-:-:S08]  /*06e0*/  MOV R9, UR10 ;  /* 0x0000000a00097c02 */ /* 0x000fd00008000f00 */
.L_x_12:
[----:B-1----:R-:W-:Y:S01]  /*06f0*/  ISETP.GE.AND P0, PT, R9, UR11, PT ;  /* 0x0000000b09007c0c */ /* 0x002fe2000bf06270 */
[----:B------:R-:W-:-:S03]  /*0700*/  UIADD3 UR8, UPT, UPT, UR8, 0x1, URZ ;  /* 0x0000000108087890 */ /* 0x000fc6000fffe0ff */
[----:B------:R-:W-:Y:S01]  /*0710*/  ISETP.LT.OR P0, PT, R9, RZ, P0 ;  /* 0x000000ff0900720c */ /* 0x000fe20000701670 */
[----:B------:R-:W-:-:S12]  /*0720*/  UISETP.NE.AND UP0, UPT, UR8, URZ, UPT ;  /* 0x000000ff0800728c */ /* 0x000fd8000bf05270 */
[----:B------:R-:W-:Y:S05]  /*0730*/  @P0 BRA `(.L_x_10) ;  /* 0x00000000002c0947 */ /* 0x000fea0003800000 */
[C---:B------:R-:W-:Y:S02]  /*0740*/  ISETP.GT.AND P0, PT, R9.reuse, UR7, PT ;  /* 0x0000000709007c0c */ /* 0x040fe4000bf04270 */
[----:B------:R-:W-:-:S13]  /*0750*/  ISETP.GE.AND P1, PT, R9, UR5, PT ;  /* 0x0000000509007c0c */ /* 0x000fda000bf26270 */
[----:B------:R-:W-:Y:S05]  /*0760*/  @!P0 BRA P1, `(.L_x_11) ;  /* 0x0000000000148947 */ /* 0x000fea0000800000 */
[----:B0-----:R-:W-:-:S06]  /*0770*/  IMAD.WIDE.U32 R2, R9, 0x4, R6 ;  /* 0x0000000409027825 */ /* 0x001fcc00078e0006 */
[----:B------:R-:W2:Y:S01]  /*0780*/  LDG.E R2, desc[UR12][R2.64] ;  /* 0x0000000c02027981 */ /* 0x000ea2000c1e1900 */
[----:B------:R-:W2:Y:S02]  /*0790*/  LDCU UR6, c[0x3][UR4] ;  /* 0x00c00000040677ac */ /* 0x000ea40008000800 */
[----:B--2---:R-:W-:Y:S01]  /*07a0*/  IMAD R5, R2, UR6, R5 ;  /* 0x0000000602057c24 */ /* 0x004fe2000f8e0205 */
[----:B------:R-:W-:Y:S06]  /*07b0*/  BRA `(.L_x_10) ;  /* 0x00000000000c7947 */ /* 0x000fec0003800000 */
.L_x_11:
[----:B------:R-:W1:Y:S01]  /*07c0*/  LDS R2, [R4] ;  /* 0x0000000004027984 */ /* 0x000e620000000800 */
[----:B------:R-:W1:Y:S02]  /*07d0*/  LDCU UR6, c[0x3][UR4] ;  /* 0x00c00000040677ac */ /* 0x000e640008000800 */
[----:B-1----:R-:W-:-:S07]  /*07e0*/  IMAD R5, R2, UR6, R5 ;  /* 0x0000000602057c24 */ /* 0x002fce000f8e0205 */
.L_x_10:
[----:B------:R-:W-:Y:S01]  /*07f0*/  VIADD R4, R4, 0x4 ;  /* 0x0000000404047836 */ /* 0x000fe20000000000 */
[----:B------:R-:W-:Y:S01]  /*0800*/  IADD3 R9, PT, PT, R9, 0x1, RZ ;  /* 0x0000000109097810 */ /* 0x000fe20007ffe0ff */
[----:B------:R-:W-:Y:S01]  /*0810*/  UIADD3 UR4, UPT, UPT, UR4, 0x4, URZ ;  /* 0x0000000404047890 */ /* 0x000fe2000fffe0ff */
[----:B------:R-:W-:Y:S11]  /*0820*/  BRA.U UP0, `(.L_x_12) ;  /* 0xfffffffd00b07547 */ /* 0x000ff6000b83ffff */
.L_x_0:
[----:B0-----:R-:W0:Y:S02]  /*0830*/  LDC.64 R2, c[0x0][0x388] ;  /* 0x0000e200ff027b82 */ /* 0x001e240000000a00 */
[----:B0-----:R-:W-:-:S05]  /*0840*/  IMAD.WIDE R2, R0, 0x4, R2 ;  /* 0x0000000400027825 */ /* 0x001fca00078e0202 */
[----:B------:R-:W-:Y:S01]  /*0850*/  STG.E desc[UR12][R2.64], R5 ;  /* 0x0000000502007986 */ /* 0x000fe2000c10190c */
[----:B------:R-:W-:Y:S05]  /*0860*/  EXIT ;  /* 0x000000000000794d */ /* 0x000fea0003800000 */
.L_x_13:
[----:B------:R-:W-:-:S00]  /*0870*/  BRA `(.L_x_13) ;  /* 0xfffffffc00fc7947 */ /* 0x000fc0000383ffff */
[----:B------:R-:W-:-:S00]  /*0880*/  NOP ;  /* 0x0000000000007918 */ /* 0x000fc00000000000 */
[----:B------:R-:W-:-:S00]  /*0890*/  NOP ;  /* 0x0000000000007918 */ /* 0x000fc00000000000 */
[----:B------:R-:W-:-:S00]  /*08a0*/  NOP ;  /* 0x0000000000007918 */ /* 0x000fc00000000000 */
[----:B------:R-:W-:-:S00]  /*08b0*/  NOP ;  /* 0x0000000000007918 */ /* 0x000fc00000000000 */
[----:B------:R-:W-:-:S00]  /*08c0*/  NOP ;  /* 0x0000000000007918 */ /* 0x000fc00000000000 */
[----:B------:R-:W-:-:S00]  /*08d0*/  NOP ;  /* 0x0000000000007918 */ /* 0x000fc00000000000 */
[----:B------:R-:W-:-:S00]  /*08e0*/  NOP ;  /* 0x0000000000007918 */ /* 0x000fc00000000000 */
[----:B------:R-:W-:-:S00]  /*08f0*/  NOP ;  /* 0x0000000000007918 */ /* 0x000fc00000000000 */
.L_x_14:


//--------------------- .nv.shared._Z11convolutionPiS_ii --------------------------
	.section	.nv.shared._Z11convolutionPiS_ii,"aw",@nobits
	.sectionflags	@""
	.align	4
.nv.shared._Z11convolutionPiS_ii:
	.zero		1052


//--------------------- .nv.shared.reserved.0     --------------------------
	.section	.nv.shared.reserved.0,"aw",@nobits
	.weak		__nv_reservedSMEM_offset_0_alias
	.size		__nv_reservedSMEM_offset_0_alias, 0, 64
	.other		__nv_reservedSMEM_offset_0_alias,@"STO_CUDA_RESERVED_SHARED STV_DEFAULT"
__nv_reservedSMEM_offset_0_alias:
	.zero		0
	.zero		64


//--------------------- .nv.constant0._Z11convolutionPiS_ii --------------------------
	.section	.nv.constant0._Z11convolutionPiS_ii,"a",@progbits
	.sectionflags	@""
	.align	4
.nv.constant0._Z11convolutionPiS_ii:
	.zero		920


//--------------------- SYMBOLS --------------------------

	.type		.nv.reservedSmem.offset0,@object
	.size		.nv.reservedSmem.offset0,0x4
	.type		.nv.reservedSmem.cap,@object
	.size		.nv.reservedSmem.cap,0x4
